	.headerflags	@"EF_CUDA_TEXMODE_UNIFIED EF_CUDA_64BIT_ADDRESS EF_CUDA_ACCELERATORS EF_CUDA_SM90 EF_CUDA_VIRTUAL_SM(EF_CUDA_SM90)"
	.elftype	@"ET_EXEC"


//--------------------- .nv.info                  --------------------------
	.section	.nv.info,"",@"SHT_CUDA_INFO"
	.align	4


	//----- nvinfo : EIATTR_REGCOUNT
	.align		4
        /*0000*/ 	.byte	0x04, 0x2f
        /*0002*/ 	.short	(.L_2 - .L_1)
	.align		4
.L_1:
        /*0004*/ 	.word	index@(triton_red_fused__log_softmax__softmax_add_div_log_mul_sub_sum_2)
        /*0008*/ 	.word	0x00000020


	//----- nvinfo : EIATTR_MIN_STACK_SIZE
	.align		4
.L_2:
        /*000c*/ 	.byte	0x04, 0x12
        /*000e*/ 	.short	(.L_4 - .L_3)
	.align		4
.L_3:
        /*0010*/ 	.word	index@(triton_red_fused__log_softmax__softmax_add_div_log_mul_sub_sum_2)
        /*0014*/ 	.word	0x00000000


	//----- nvinfo : EIATTR_FRAME_SIZE
	.align		4
.L_4:
        /*0018*/ 	.byte	0x04, 0x11
        /*001a*/ 	.short	(.L_6 - .L_5)
	.align		4
.L_5:
        /*001c*/ 	.word	index@(triton_red_fused__log_softmax__softmax_add_div_log_mul_sub_sum_2)
        /*0020*/ 	.word	0x00000000


	//----- nvinfo : EIATTR_MIN_STACK_SIZE
	.align		4
.L_6:
        /*0024*/ 	.byte	0x04, 0x12
        /*0026*/ 	.short	(.L_8 - .L_7)
	.align		4
.L_7:
        /*0028*/ 	.word	index@(triton_red_fused__log_softmax__softmax_add_div_log_mul_sub_sum_2)
        /*002c*/ 	.word	0x00000000
.L_8:


//--------------------- .nv.info.triton_red_fused__log_softmax__softmax_add_div_log_mul_sub_sum_2 --------------------------
	.section	.nv.info.triton_red_fused__log_softmax__softmax_add_div_log_mul_sub_sum_2,"",@"SHT_CUDA_INFO"
	.sectionflags	@""
	.align	4


	//----- nvinfo : EIATTR_CUDA_API_VERSION
	.align		4
        /*0000*/ 	.byte	0x04, 0x37
        /*0002*/ 	.short	(.L_10 - .L_9)
.L_9:
        /*0004*/ 	.word	0x0000007c


	//----- nvinfo : EIATTR_KPARAM_INFO
	.align		4
.L_10:
        /*0008*/ 	.byte	0x04, 0x17
        /*000a*/ 	.short	(.L_12 - .L_11)
.L_11:
        /*000c*/ 	.word	0x00000000
        /*0010*/ 	.short	0x0003
        /*0012*/ 	.short	0x0018
        /*0014*/ 	.byte	0x00, 0xf0, 0x11, 0x00


	//----- nvinfo : EIATTR_KPARAM_INFO
	.align		4
.L_12:
        /*0018*/ 	.byte	0x04, 0x17
        /*001a*/ 	.short	(.L_14 - .L_13)
.L_13:
        /*001c*/ 	.word	0x00000000
        /*0020*/ 	.short	0x0002
        /*0022*/ 	.short	0x0010
        /*0024*/ 	.byte	0x00, 0xf4, 0x21, 0x00


	//----- nvinfo : EIATTR_KPARAM_INFO
	.align		4
.L_14:
        /*0028*/ 	.byte	0x04, 0x17
        /*002a*/ 	.short	(.L_16 - .L_15)
.L_15:
        /*002c*/ 	.word	0x00000000
        /*0030*/ 	.short	0x0001
        /*0032*/ 	.short	0x0008
        /*0034*/ 	.byte	0x00, 0xf4, 0x21, 0x00


	//----- nvinfo : EIATTR_KPARAM_INFO
	.align		4
.L_16:
        /*0038*/ 	.byte	0x04, 0x17
        /*003a*/ 	.short	(.L_18 - .L_17)
.L_17:
        /*003c*/ 	.word	0x00000000
        /*0040*/ 	.short	0x0000
        /*0042*/ 	.short	0x0000
        /*0044*/ 	.byte	0x00, 0xf4, 0x21, 0x00


	//----- nvinfo : EIATTR_SPARSE_MMA_MASK
	.align		4
.L_18:
        /*0048*/ 	.byte	0x03, 0x50
        /*004a*/ 	.short	0x0000


	//----- nvinfo : EIATTR_MAXREG_COUNT
	.align		4
        /*004c*/ 	.byte	0x03, 0x1b
        /*004e*/ 	.short	0x00ff


	//----- nvinfo : EIATTR_COOP_GROUP_MASK_REGIDS
	.align		4
        /*0050*/ 	.byte	0x04, 0x29
        /*0052*/ 	.short	(.L_20 - .L_19)


	//   ....[0]....
.L_19:
        /*0054*/ 	.word	0xffffffff


	//   ....[1]....
        /*0058*/ 	.word	0xffffffff


	//   ....[2]....
        /*005c*/ 	.word	0xffffffff


	//   ....[3]....
        /*0060*/ 	.word	0xffffffff


	//   ....[4]....
        /*0064*/ 	.word	0xffffffff


	//   ....[5]....
        /*0068*/ 	.word	0xffffffff


	//----- nvinfo : EIATTR_COOP_GROUP_INSTR_OFFSETS
	.align		4
.L_20:
        /*006c*/ 	.byte	0x04, 0x28
        /*006e*/ 	.short	(.L_22 - .L_21)


	//   ....[0]....
.L_21:
        /*0070*/ 	.word	0x00001990


	//   ....[1]....
        /*0074*/ 	.word	0x000019b0


	//   ....[2]....
        /*0078*/ 	.word	0x000019d0


	//   ....[3]....
        /*007c*/ 	.word	0x000019f0


	//   ....[4]....
        /*0080*/ 	.word	0x00001a30


	//   ....[5]....
        /*0084*/ 	.word	0x00001b10


	//----- nvinfo : EIATTR_EXIT_INSTR_OFFSETS
	.align		4
.L_22:
        /*0088*/ 	.byte	0x04, 0x1c
        /*008a*/ 	.short	(.L_24 - .L_23)


	//   ....[0]....
.L_23:
        /*008c*/ 	.word	0x00001b80


	//   ....[1]....
        /*0090*/ 	.word	0x00001bc0


	//----- nvinfo : EIATTR_REQNTID
	.align		4
.L_24:
        /*0094*/ 	.byte	0x04, 0x10
        /*0096*/ 	.short	(.L_26 - .L_25)
.L_25:
        /*0098*/ 	.word	0x00000040
        /*009c*/ 	.word	0x00000001
        /*00a0*/ 	.word	0x00000001


	//----- nvinfo : EIATTR_CBANK_PARAM_SIZE
	.align		4
.L_26:
        /*00a4*/ 	.byte	0x03, 0x19
        /*00a6*/ 	.short	0x001c


	//----- nvinfo : EIATTR_PARAM_CBANK
	.align		4
        /*00a8*/ 	.byte	0x04, 0x0a
        /*00aa*/ 	.short	(.L_28 - .L_27)
	.align		4
.L_27:
        /*00ac*/ 	.word	index@(.nv.constant0.triton_red_fused__log_softmax__softmax_add_div_log_mul_sub_sum_2)
        /*00b0*/ 	.short	0x0210
        /*00b2*/ 	.short	0x001c


	//----- nvinfo : EIATTR_SW_WAR
	.align		4
.L_28:
        /*00b4*/ 	.byte	0x04, 0x36
        /*00b6*/ 	.short	(.L_30 - .L_29)
.L_29:
        /*00b8*/ 	.word	0x00000008
.L_30:


//--------------------- .nv.callgraph             --------------------------
	.section	.nv.callgraph,"",@"SHT_CUDA_CALLGRAPH"
	.align	4
	.sectionentsize	8
	.align		4
        /*0000*/ 	.word	0x00000000
	.align		4
        /*0004*/ 	.word	0xffffffff
	.align		4
        /*0008*/ 	.word	0x00000000
	.align		4
        /*000c*/ 	.word	0xfffffffe
	.align		4
        /*0010*/ 	.word	0x00000000
	.align		4
        /*0014*/ 	.word	0xfffffffd
	.align		4
        /*0018*/ 	.word	0x00000000
	.align		4
        /*001c*/ 	.word	0xfffffffc


//--------------------- .nv.constant4             --------------------------
	.section	.nv.constant4,"a",@progbits
	.align	8
	.align		8
.nv.constant4:
        /*0000*/ 	.dword	_$_str


//--------------------- .text.triton_red_fused__log_softmax__softmax_add_div_log_mul_sub_sum_2 --------------------------
	.section	.text.triton_red_fused__log_softmax__softmax_add_div_log_mul_sub_sum_2,"ax",@progbits
	.sectionflags	@"SHF_BARRIERS=1"
	.align	128
        .global         triton_red_fused__log_softmax__softmax_add_div_log_mul_sub_sum_2
        .type           triton_red_fused__log_softmax__softmax_add_div_log_mul_sub_sum_2,@function
        .size           triton_red_fused__log_softmax__softmax_add_div_log_mul_sub_sum_2,(.L_x_1 - triton_red_fused__log_softmax__softmax_add_div_log_mul_sub_sum_2)
        .other          triton_red_fused__log_softmax__softmax_add_div_log_mul_sub_sum_2,@"STO_CUDA_ENTRY STV_DEFAULT"
triton_red_fused__log_softmax__softmax_add_div_log_mul_sub_sum_2:
.text.triton_red_fused__log_softmax__softmax_add_div_log_mul_sub_sum_2:
[----:B------:R-:W0:Y:S01]  /*0000*/  LDC R1, c[0x0][0x28] ;  /* 0x00000a00ff017b82 */ /* 0x000e220000000800 */
[----:B------:R-:W1:Y:S01]  /*0010*/  S2R R23, SR_TID.X ;  /* 0x0000000000177919 */ /* 0x000e620000002100 */
[----:B------:R-:W-:Y:S01]  /*0020*/  ULDC.64 UR8, c[0x0][0x218] ;  /* 0x0000860000087ab9 */ /* 0x000fe20000000a00 */
[----:B------:R-:W-:Y:S01]  /*0030*/  ULDC.64 UR6, c[0x0][0x208] ;  /* 0x0000820000067ab9 */ /* 0x000fe20000000a00 */
[----:B------:R-:W-:Y:S01]  /*0040*/  ULDC.64 UR4, c[0x0][0x220] ;  /* 0x0000880000047ab9 */ /* 0x000fe20000000a00 */
[----:B-1----:R-:W-:-:S05]  /*0050*/  LOP3.LUT R22, R23, 0x3f, RZ, 0xc0, !PT ;  /* 0x0000003f17167812 */ /* 0x002fca00078ec0ff */
[----:B------:R-:W-:-:S03]  /*0060*/  IMAD.WIDE.U32 R16, R22, 0x4, RZ ;  /* 0x0000000416107825 */ /* 0x000fc600078e00ff */
[----:B------:R-:W-:-:S04]  /*0070*/  LOP3.LUT R2, R16, 0xf0, RZ, 0xc0, !PT ;  /* 0x000000f010027812 */ /* 0x000fc800078ec0ff */
[----:B------:R-:W-:-:S04]  /*0080*/  IADD3 R4, P0, R2, UR8, RZ ;  /* 0x0000000802047c10 */ /* 0x000fc8000ff1e0ff */
[----:B------:R-:W-:-:S05]  /*0090*/  IADD3.X R5, RZ, UR9, RZ, P0, !PT ;  /* 0x00000009ff057c10 */ /* 0x000fca00087fe4ff */
[----:B------:R-:W2:Y:S04]  /*00a0*/  LDG.E.EL R14, desc[UR6][R4.64] ;  /* 0x00000006040e7981 */ /* 0x000ea8000c2e1900 */
[----:B------:R-:W2:Y:S04]  /*00b0*/  LDG.E.EL R21, desc[UR6][R4.64+0x4] ;  /* 0x0000040604157981 */ /* 0x000ea8000c2e1900 */
[----:B------:R-:W3:Y:S04]  /*00c0*/  LDG.E.EL R24, desc[UR6][R4.64+0x8] ;  /* 0x0000080604187981 */ /* 0x000ee8000c2e1900 */
[----:B------:R-:W4:Y:S01]  /*00d0*/  LDG.E.EL R15, desc[UR6][R4.64+0xc] ;  /* 0x00000c06040f7981 */ /* 0x000f22000c2e1900 */
[----:B------:R-:W-:-:S02]  /*00e0*/  IADD3 R2, P0, R2, UR4, RZ ;  /* 0x0000000402027c10 */ /* 0x000fc4000ff1e0ff */
[----:B------:R-:W-:Y:S01]  /*00f0*/  IADD3 R12, P1, R16, UR8, RZ ;  /* 0x00000008100c7c10 */ /* 0x000fe2000ff3e0ff */
[----:B------:R-:W5:Y:S01]  /*0100*/  LDG.E.EL R11, desc[UR6][R4.64+0x100] ;  /* 0x00010006040b7981 */ /* 0x000f62000c2e1900 */
[----:B------:R-:W-:Y:S02]  /*0110*/  IADD3.X R3, RZ, UR5, RZ, P0, !PT ;  /* 0x00000005ff037c10 */ /* 0x000fe400087fe4ff */
[----:B------:R-:W-:Y:S01]  /*0120*/  IADD3.X R13, R17, UR9, RZ, P1, !PT ;  /* 0x00000009110d7c10 */ /* 0x000fe20008ffe4ff */
[----:B------:R-:W5:Y:S04]  /*0130*/  LDG.E.EL R18, desc[UR6][R4.64+0x104] ;  /* 0x0001040604127981 */ /* 0x000f68000c2e1900 */
        /* <DEDUP_REMOVED lines=8> */
[----:B------:R-:W5:Y:S01]  /*01c0*/  LDG.E.EL R26, desc[UR6][R4.64+0x204] ;  /* 0x00020406041a7981 */ /* 0x000f62000c2e1900 */
[----:B--2---:R-:W-:-:S03]  /*01d0*/  FADD R27, R14, R21 ;  /* 0x000000150e1b7221 */ /* 0x004fc60000000000 */
[----:B------:R-:W2:Y:S01]  /*01e0*/  LDG.E.EL R21, desc[UR6][R4.64+0x200] ;  /* 0x0002000604157981 */ /* 0x000ea2000c2e1900 */
[----:B---3--:R-:W-:-:S03]  /*01f0*/  FADD R24, R24, R27 ;  /* 0x0000001b18187221 */ /* 0x008fc60000000000 */
[----:B------:R-:W3:Y:S01]  /*0200*/  LDG.E.EL R14, desc[UR6][R4.64+0x208] ;  /* 0x00020806040e7981 */ /* 0x000ee2000c2e1900 */
[----:B----4-:R-:W-:-:S03]  /*0210*/  FADD R27, R15, R24 ;  /* 0x000000180f1b7221 */ /* 0x010fc60000000000 */
[----:B------:R-:W4:Y:S02]  /*0220*/  LDG.E.EL R15, desc[UR6][R4.64+0x20c] ;  /* 0x00020c06040f7981 */ /* 0x000f24000c2e1900 */
[C---:B------:R-:W-:Y:S02]  /*0230*/  FSETP.GT.AND P0, PT, |R27|.reuse, 8.50705917302346158658e+37, PT ;  /* 0x7e8000001b00780b */ /* 0x040fe40003f04200 */
[----:B------:R-:W-:-:S11]  /*0240*/  FSETP.GEU.AND P1, PT, |R27|, 1.175494350822287508e-38, PT ;  /* 0x008000001b00780b */ /* 0x000fd60003f2e200 */
[----:B------:R-:W-:-:S04]  /*0250*/  @P0 FMUL R27, R27, 0.25 ;  /* 0x3e8000001b1b0820 */ /* 0x000fc80000400000 */
[----:B------:R-:W-:-:S04]  /*0260*/  @!P1 FMUL R27, R27, 16777216 ;  /* 0x4b8000001b1b9820 */ /* 0x000fc80000400000 */
[----:B------:R-:W1:Y:S01]  /*0270*/  MUFU.RCP R24, R27 ;  /* 0x0000001b00187308 */ /* 0x000e620000001000 */
[----:B-----5:R-:W-:Y:S01]  /*0280*/  FMUL R28, R9, 1.4426950216293334961 ;  /* 0x3fb8aa3b091c7820 */ /* 0x020fe20000400000 */
[----:B------:R-:W-:Y:S01]  /*0290*/  @P0 FMUL R19, R19, 0.25 ;  /* 0x3e80000013130820 */ /* 0x000fe20000400000 */
[----:B------:R-:W-:-:S03]  /*02a0*/  FMUL R29, R20, 1.4426950216293334961 ;  /* 0x3fb8aa3b141d7820 */ /* 0x000fc60000400000 */
[----:B------:R-:W-:Y:S01]  /*02b0*/  @!P1 FMUL R19, R19, 16777216 ;  /* 0x4b80000013139820 */ /* 0x000fe20000400000 */
[----:B------:R-:W-:Y:S02]  /*02c0*/  FSETP.GEU.AND P2, PT, R28, -126, PT ;  /* 0xc2fc00001c00780b */ /* 0x000fe40003f4e000 */
[----:B------:R-:W-:Y:S01]  /*02d0*/  FSETP.GEU.AND P1, PT, R29, -126, PT ;  /* 0xc2fc00001d00780b */ /* 0x000fe20003f2e000 */
[----:B01----:R-:W-:-:S04]  /*02e0*/  FMUL R9, R24, R19 ;  /* 0x0000001318097220 */ /* 0x003fc80000400000 */
[----:B------:R-:W-:-:S06]  /*02f0*/  FADD R24, R9, 1.00000001335143196e-10 ;  /* 0x2edbe6ff09187421 */ /* 0x000fcc0000000000 */
[----:B------:R-:W-:Y:S02]  /*0300*/  @!P2 FMUL R28, R28, 0.5 ;  /* 0x3f0000001c1ca820 */ /* 0x000fe40000400000 */
[----:B------:R-:W-:Y:S01]  /*0310*/  @!P1 FMUL R29, R29, 0.5 ;  /* 0x3f0000001d1d9820 */ /* 0x000fe20000400000 */
[----:B------:R-:W-:Y:S01]  /*0320*/  FSETP.GEU.AND P0, PT, R24, 1.175494350822287508e-38, PT ;  /* 0x008000001800780b */ /* 0x000fe20003f0e000 */
[----:B------:R-:W0:Y:S08]  /*0330*/  MUFU.EX2 R19, R28 ;  /* 0x0000001c00137308 */ /* 0x000e300000000800 */
[----:B------:R1:W5:Y:S01]  /*0340*/  MUFU.EX2 R20, R29 ;  /* 0x0000001d00147308 */ /* 0x0003620000000800 */
[----:B------:R-:W-:-:S02]  /*0350*/  FADD R27, R11, R18 ;  /* 0x000000120b1b7221 */ /* 0x000fc40000000000 */
[----:B------:R-:W4:Y:S01]  /*0360*/  LDG.E.EL R18, desc[UR6][R12.64+0x200] ;  /* 0x000200060c127981 */ /* 0x000f22000c2e1900 */
[----:B------:R-:W-:Y:S01]  /*0370*/  @!P0 FMUL R24, R24, 8388608 ;  /* 0x4b00000018188820 */ /* 0x000fe20000400000 */
[----:B0-----:R-:W-:Y:S02]  /*0380*/  @!P2 FMUL R19, R19, R19 ;  /* 0x000000131313a220 */ /* 0x001fe40000400000 */
[----:B------:R0:W4:Y:S01]  /*0390*/  LDG.E.EL R11, desc[UR6][R12.64+0x300] ;  /* 0x000300060c0b7981 */ /* 0x000122000c2e1900 */
[----:B-1----:R-:W-:Y:S01]  /*03a0*/  FADD R29, R10, R27 ;  /* 0x0000001b0a1d7221 */ /* 0x002fe20000000000 */
[----:B------:R-:W-:Y:S01]  /*03b0*/  IADD3 R10, R24, -0x3f2aaaab, RZ ;  /* 0xc0d55555180a7810 */ /* 0x000fe20007ffe0ff */
[----:B-----5:R-:W-:-:S03]  /*03c0*/  @!P1 FMUL R20, R20, R20 ;  /* 0x0000001414149220 */ /* 0x020fc60000400000 */
[----:B------:R-:W-:Y:S01]  /*03d0*/  LOP3.LUT R27, R10, 0xff800000, RZ, 0xc0, !PT ;  /* 0xff8000000a1b7812 */ /* 0x000fe200078ec0ff */
[----:B------:R-:W-:Y:S01]  /*03e0*/  FADD R10, R19, R20 ;  /* 0x00000014130a7221 */ /* 0x000fe20000000000 */
[----:B------:R-:W-:Y:S01]  /*03f0*/  FADD R20, R0, R29 ;  /* 0x0000001d00147221 */ /* 0x000fe20000000000 */
[----:B------:R-:W-:Y:S01]  /*0400*/  FMUL R0, R7, 1.4426950216293334961 ;  /* 0x3fb8aa3b07007820 */ /* 0x000fe20000400000 */
[----:B------:R-:W-:Y:S01]  /*0410*/  HFMA2.MMA R7, -RZ, RZ, 1.5048828125, 33.21875 ;  /* 0x3e055027ff077435 */ /* 0x000fe200000001ff */
[----:B------:R-:W-:-:S05]  /*0420*/  IADD3 R19, -R27, R24, RZ ;  /* 0x000000181b137210 */ /* 0x000fca0007ffe1ff */
[----:B0-----:R-:W-:Y:S01]  /*0430*/  FADD R12, R19, -1 ;  /* 0xbf800000130c7421 */ /* 0x001fe20000000000 */
[----:B------:R-:W-:-:S03]  /*0440*/  FSEL R13, RZ, -23, P0 ;  /* 0xc1b80000ff0d7808 */ /* 0x000fc60000000000 */
[----:B------:R-:W-:Y:S01]  /*0450*/  FFMA.FTZ R19, R12, -R7, 0.14084610342979431152 ;  /* 0x3e1039f60c137423 */ /* 0x000fe20000010807 */
[----:B------:R-:W-:Y:S02]  /*0460*/  FSETP.GT.AND P0, PT, |R20|, 8.50705917302346158658e+37, PT ;  /* 0x7e8000001400780b */ /* 0x000fe40003f04200 */
[----:B------:R-:W-:Y:S01]  /*0470*/  FSETP.GEU.AND P1, PT, R0, -126, PT ;  /* 0xc2fc00000000780b */ /* 0x000fe20003f2e000 */
[----:B------:R-:W-:Y:S01]  /*0480*/  FFMA.FTZ R19, R12, R19, -0.12148627638816833496 ;  /* 0xbdf8cdcc0c137423 */ /* 0x000fe20000010013 */
[----:B------:R-:W-:-:S03]  /*0490*/  FSETP.GEU.AND P2, PT, |R20|, 1.175494350822287508e-38, PT ;  /* 0x008000001400780b */ /* 0x000fc60003f4e200 */
[----:B------:R-:W-:Y:S01]  /*04a0*/  FFMA.FTZ R19, R12, R19, 0.13980610668659210205 ;  /* 0x3e0f29550c137423 */ /* 0x000fe20000010013 */
[----:B------:R-:W-:-:S03]  /*04b0*/  I2FP.F32.S32 R28, R27 ;  /* 0x0000001b001c7245 */ /* 0x000fc60000201400 */
[----:B------:R-:W-:Y:S02]  /*04c0*/  FFMA.FTZ R19, R12, R19, -0.16684235632419586182 ;  /* 0xbe2ad8b90c137423 */ /* 0x000fe40000010013 */
[----:B------:R-:W-:Y:S02]  /*04d0*/  @P0 FMUL R20, R20, 0.25 ;  /* 0x3e80000014140820 */ /* 0x000fe40000400000 */
[----:B------:R-:W-:Y:S01]  /*04e0*/  FFMA.FTZ R27, R12, R19, 0.20012299716472625732 ;  /* 0x3e4ced0b0c1b7423 */ /* 0x000fe20000010013 */
[----:B------:R-:W-:Y:S01]  /*04f0*/  @!P1 FMUL R0, R0, 0.5 ;  /* 0x3f00000000009820 */ /* 0x000fe20000400000 */
[----:B------:R-:W-:Y:S02]  /*0500*/  @!P2 FMUL R20, R20, 16777216 ;  /* 0x4b8000001414a820 */ /* 0x000fe40000400000 */
[C---:B------:R-:W-:Y:S01]  /*0510*/  FFMA.FTZ R27, R12.reuse, R27, -0.24999669194221496582 ;  /* 0xbe7fff220c1b7423 */ /* 0x040fe2000001001b */
[----:B------:R-:W0:Y:S03]  /*0520*/  MUFU.EX2 R19, R0 ;  /* 0x0000000000137308 */ /* 0x000e260000000800 */
[----:B------:R-:W-:-:S05]  /*0530*/  FFMA.FTZ R27, R12, R27, 0.33333182334899902344 ;  /* 0x3eaaaa780c1b7423 */ /* 0x000fca000001001b */
[----:B------:R1:W5:Y:S01]  /*0540*/  MUFU.RCP R29, R20 ;  /* 0x00000014001d7308 */ /* 0x0003620000001000 */
[----:B------:R-:W-:Y:S01]  /*0550*/  FFMA.FTZ R27, R12, R27, -0.5 ;  /* 0xbf0000000c1b7423 */ /* 0x000fe2000001001b */
[----:B------:R-:W-:-:S03]  /*0560*/  @P0 FMUL R8, R8, 0.25 ;  /* 0x3e80000008080820 */ /* 0x000fc60000400000 */
[----:B------:R-:W-:Y:S01]  /*0570*/  FMUL R27, R12, R27 ;  /* 0x0000001b0c1b7220 */ /* 0x000fe20000400000 */
[----:B------:R-:W-:Y:S01]  /*0580*/  @!P2 FMUL R8, R8, 16777216 ;  /* 0x4b8000000808a820 */ /* 0x000fe20000400000 */
[----:B------:R-:W-:Y:S01]  /*0590*/  FFMA.FTZ R13, R28, 1.1920928955078125e-07, R13 ;  /* 0x340000001c0d7823 */ /* 0x000fe2000001000d */
[----:B0-----:R-:W-:Y:S01]  /*05a0*/  @!P1 FMUL R19, R19, R19 ;  /* 0x0000001313139220 */ /* 0x001fe20000400000 */
[----:B------:R-:W-:Y:S01]  /*05b0*/  FFMA.FTZ R12, R12, R27, R12 ;  /* 0x0000001b0c0c7223 */ /* 0x000fe2000001000c */
[----:B-1----:R-:W4:Y:S03]  /*05c0*/  LDG.E.EL R20, desc[UR6][R4.64+0x304] ;  /* 0x0003040604147981 */ /* 0x002f26000c2e1900 */
[----:B------:R-:W-:Y:S01]  /*05d0*/  FFMA.FTZ R0, R13, 0.69314718246459960938, R12 ;  /* 0x3f3172180d007823 */ /* 0x000fe2000001000c */
[----:B-----5:R-:W-:Y:S01]  /*05e0*/  FMUL R8, R29, R8 ;  /* 0x000000081d087220 */ /* 0x020fe20000400000 */
[----:B------:R-:W-:Y:S01]  /*05f0*/  FADD R13, R10, R19 ;  /* 0x000000130a0d7221 */ /* 0x000fe20000000000 */
[----:B------:R-:W-:Y:S01]  /*0600*/  ISETP.GE.U32.AND P0, PT, R24, 0x7f800000, PT ;  /* 0x7f8000001800780c */ /* 0x000fe20003f06070 */
[----:B------:R-:W5:Y:S01]  /*0610*/  LDG.E.EL R19, desc[UR6][R4.64+0x300] ;  /* 0x0003000604137981 */ /* 0x000f62000c2e1900 */
[----:B------:R-:W-:-:S05]  /*0620*/  FADD R10, R8, 1.00000001335143196e-10 ;  /* 0x2edbe6ff080a7421 */ /* 0x000fca0000000000 */
[----:B------:R-:W-:Y:S01]  /*0630*/  FSETP.GEU.AND P2, PT, R10, 1.175494350822287508e-38, PT ;  /* 0x008000000a00780b */ /* 0x000fe20003f4e000 */
[----:B------:R-:W-:-:S05]  /*0640*/  FMUL R28, R25, 1.4426950216293334961 ;  /* 0x3fb8aa3b191c7820 */ /* 0x000fca0000400000 */
[----:B------:R-:W-:-:S07]  /*0650*/  @P0 MOV R25, 0x7f800000 ;  /* 0x7f80000000190802 */ /* 0x000fce0000000f00 */
[----:B------:R-:W-:Y:S01]  /*0660*/  @!P2 FMUL R10, R10, 8388608 ;  /* 0x4b0000000a0aa820 */ /* 0x000fe20000400000 */
[----:B------:R-:W-:-:S04]  /*0670*/  @P0 FFMA.FTZ R0, R24, R25, +INF ;  /* 0x7f80000018000423 */ /* 0x000fc80000010019 */
[----:B------:R-:W-:-:S04]  /*0680*/  IADD3 R25, R10, -0x3f2aaaab, RZ ;  /* 0xc0d555550a197810 */ /* 0x000fc80007ffe0ff */
[----:B------:R-:W-:-:S04]  /*0690*/  LOP3.LUT R25, R25, 0xff800000, RZ, 0xc0, !PT ;  /* 0xff80000019197812 */ /* 0x000fc800078ec0ff */
[----:B------:R-:W-:Y:S02]  /*06a0*/  IADD3 R12, R10, -R25, RZ ;  /* 0x800000190a0c7210 */ /* 0x000fe40007ffe0ff */
[----:B------:R-:W-:-:S03]  /*06b0*/  FSETP.GEU.AND P1, PT, R28, -126, PT ;  /* 0xc2fc00001c00780b */ /* 0x000fc60003f2e000 */
[----:B------:R-:W-:Y:S01]  /*06c0*/  FADD R12, R12, -1 ;  /* 0xbf8000000c0c7421 */ /* 0x000fe20000000000 */
[----:B------:R-:W-:Y:S02]  /*06d0*/  FSETP.NEU.AND P0, PT, R24, RZ, PT ;  /* 0x000000ff1800720b */ /* 0x000fe40003f0d000 */
[----:B------:R-:W5:Y:S07]  /*06e0*/  LDG.E.EL R24, desc[UR6][R2.64+0x100] ;  /* 0x0001000602187981 */ /* 0x000f6e000c2e1900 */
[----:B------:R-:W-:Y:S01]  /*06f0*/  @!P1 FMUL R28, R28, 0.5 ;  /* 0x3f0000001c1c9820 */ /* 0x000fe20000400000 */
[----:B------:R-:W-:Y:S01]  /*0700*/  I2FP.F32.S32 R25, R25 ;  /* 0x0000001900197245 */ /* 0x000fe20000201400 */
[----:B--2---:R-:W-:-:S02]  /*0710*/  FADD R27, R21, R26 ;  /* 0x0000001a151b7221 */ /* 0x004fc40000000000 */
[----:B------:R-:W2:Y:S02]  /*0720*/  LDG.E.EL R21, desc[UR6][R4.64+0x308] ;  /* 0x0003080604157981 */ /* 0x000ea4000c2e1900 */
[----:B---3--:R-:W-:-:S04]  /*0730*/  FADD R14, R14, R27 ;  /* 0x0000001b0e0e7221 */ /* 0x008fc80000000000 */
[----:B----4-:R-:W-:Y:S01]  /*0740*/  FADD R27, R15, R14 ;  /* 0x0000000e0f1b7221 */ /* 0x010fe20000000000 */
[C---:B------:R-:W-:Y:S01]  /*0750*/  FFMA.FTZ R15, R12.reuse, -R7, 0.14084610342979431152 ;  /* 0x3e1039f60c0f7423 */ /* 0x040fe20000010807 */
[----:B------:R0:W3:Y:S03]  /*0760*/  LDG.E.EL R4, desc[UR6][R4.64+0x30c] ;  /* 0x00030c0604047981 */ /* 0x0000e6000c2e1900 */
[----:B------:R-:W-:-:S04]  /*0770*/  FFMA.FTZ R15, R12, R15, -0.12148627638816833496 ;  /* 0xbdf8cdcc0c0f7423 */ /* 0x000fc8000001000f */
[C---:B------:R-:W-:Y:S01]  /*0780*/  FFMA.FTZ R15, R12.reuse, R15, 0.13980610668659210205 ;  /* 0x3e0f29550c0f7423 */ /* 0x040fe2000001000f */
[----:B------:R-:W1:Y:S03]  /*0790*/  MUFU.EX2 R26, R28 ;  /* 0x0000001c001a7308 */ /* 0x000e660000000800 */
[----:B------:R-:W-:-:S04]  /*07a0*/  FFMA.FTZ R15, R12, R15, -0.16684235632419586182 ;  /* 0xbe2ad8b90c0f7423 */ /* 0x000fc8000001000f */
[----:B------:R-:W-:Y:S01]  /*07b0*/  FFMA.FTZ R15, R12, R15, 0.20012299716472625732 ;  /* 0x3e4ced0b0c0f7423 */ /* 0x000fe2000001000f */
[----:B------:R-:W-:-:S03]  /*07c0*/  FSEL R14, RZ, -23, P2 ;  /* 0xc1b80000ff0e7808 */ /* 0x000fc60001000000 */
[C---:B------:R-:W-:Y:S02]  /*07d0*/  FFMA.FTZ R15, R12.reuse, R15, -0.24999669194221496582 ;  /* 0xbe7fff220c0f7423 */ /* 0x040fe4000001000f */
[----:B------:R-:W-:Y:S02]  /*07e0*/  FFMA.FTZ R14, R25, 1.1920928955078125e-07, R14 ;  /* 0x34000000190e7823 */ /* 0x000fe4000001000e */
[----:B------:R-:W-:Y:S01]  /*07f0*/  FFMA.FTZ R15, R12, R15, 0.33333182334899902344 ;  /* 0x3eaaaa780c0f7423 */ /* 0x000fe2000001000f */
[----:B------:R-:W4:Y:S01]  /*0800*/  LDG.E.EL R25, desc[UR6][R2.64+0x108] ;  /* 0x0001080602197981 */ /* 0x000f22000c2e1900 */
[----:B-1----:R-:W-:Y:S02]  /*0810*/  @!P1 FMUL R26, R26, R26 ;  /* 0x0000001a1a1a9220 */ /* 0x002fe40000400000 */
[----:B------:R-:W-:-:S04]  /*0820*/  FFMA.FTZ R15, R12, R15, -0.5 ;  /* 0xbf0000000c0f7423 */ /* 0x000fc8000001000f */
[C---:B------:R-:W-:Y:S01]  /*0830*/  FMUL R15, R12.reuse, R15 ;  /* 0x0000000f0c0f7220 */ /* 0x040fe20000400000 */
[----:B------:R-:W-:Y:S02]  /*0840*/  FADD R13, R13, R26 ;  /* 0x0000001a0d0d7221 */ /* 0x000fe40000000000 */
[----:B------:R-:W4:Y:S01]  /*0850*/  LDG.E.EL R26, desc[UR6][R2.64+0x104] ;  /* 0x00010406021a7981 */ /* 0x000f22000c2e1900 */
[----:B------:R-:W-:-:S04]  /*0860*/  FFMA.FTZ R15, R12, R15, R12 ;  /* 0x0000000f0c0f7223 */ /* 0x000fc8000001000c */
[----:B------:R-:W-:Y:S02]  /*0870*/  FFMA.FTZ R12, R14, 0.69314718246459960938, R15 ;  /* 0x3f3172180e0c7823 */ /* 0x000fe4000001000f */
[----:B------:R-:W4:Y:S04]  /*0880*/  LDG.E.EL R14, desc[UR6][R2.64+0x200] ;  /* 0x00020006020e7981 */ /* 0x000f28000c2e1900 */
[----:B------:R-:W4:Y:S01]  /*0890*/  LDG.E.EL R15, desc[UR6][R2.64+0x204] ;  /* 0x00020406020f7981 */ /* 0x000f22000c2e1900 */
[----:B------:R-:W-:-:S13]  /*08a0*/  FSETP.GEU.AND P2, PT, R13, 1.175494350822287508e-38, PT ;  /* 0x008000000d00780b */ /* 0x000fda0003f4e000 */
[----:B------:R-:W-:-:S05]  /*08b0*/  @!P2 FMUL R13, R13, 8388608 ;  /* 0x4b0000000d0da820 */ /* 0x000fca0000400000 */
[----:B0-----:R-:W-:-:S04]  /*08c0*/  IADD3 R5, R13, -0x3f2aaaab, RZ ;  /* 0xc0d555550d057810 */ /* 0x001fc80007ffe0ff */
[----:B------:R-:W-:Y:S02]  /*08d0*/  LOP3.LUT R5, R5, 0xff800000, RZ, 0xc0, !PT ;  /* 0xff80000005057812 */ /* 0x000fe400078ec0ff */
[C---:B------:R-:W-:Y:S02]  /*08e0*/  FSETP.GT.AND P1, PT, |R27|.reuse, 8.50705917302346158658e+37, PT ;  /* 0x7e8000001b00780b */ /* 0x040fe40003f24200 */
[----:B------:R-:W-:-:S11]  /*08f0*/  FSETP.GEU.AND P3, PT, |R27|, 1.175494350822287508e-38, PT ;  /* 0x008000001b00780b */ /* 0x000fd60003f6e200 */
[----:B------:R-:W-:-:S04]  /*0900*/  @P1 FMUL R27, R27, 0.25 ;  /* 0x3e8000001b1b1820 */ /* 0x000fc80000400000 */
[----:B------:R-:W-:-:S06]  /*0910*/  @!P3 FMUL R27, R27, 16777216 ;  /* 0x4b8000001b1bb820 */ /* 0x000fcc0000400000 */
[----:B------:R-:W0:Y:S01]  /*0920*/  MUFU.RCP R27, R27 ;  /* 0x0000001b001b7308 */ /* 0x000e220000001000 */
[----:B-----5:R-:W-:Y:S01]  /*0930*/  FADD R28, R19, R20 ;  /* 0x00000014131c7221 */ /* 0x020fe20000000000 */
[----:B------:R-:W-:-:S05]  /*0940*/  IADD3 R20, -R5, R13, RZ ;  /* 0x0000000d05147210 */ /* 0x000fca0007ffe1ff */
[----:B------:R-:W-:-:S04]  /*0950*/  FADD R20, R20, -1 ;  /* 0xbf80000014147421 */ /* 0x000fc80000000000 */
[----:B------:R-:W-:-:S04]  /*0960*/  FFMA.FTZ R19, R20, -R7, 0.14084610342979431152 ;  /* 0x3e1039f614137423 */ /* 0x000fc80000010807 */
[----:B------:R-:W-:-:S04]  /*0970*/  FFMA.FTZ R19, R20, R19, -0.12148627638816833496 ;  /* 0xbdf8cdcc14137423 */ /* 0x000fc80000010013 */
[----:B------:R-:W-:-:S04]  /*0980*/  FFMA.FTZ R19, R20, R19, 0.13980610668659210205 ;  /* 0x3e0f295514137423 */ /* 0x000fc80000010013 */
[----:B------:R-:W-:-:S04]  /*0990*/  FFMA.FTZ R19, R20, R19, -0.16684235632419586182 ;  /* 0xbe2ad8b914137423 */ /* 0x000fc80000010013 */
[----:B------:R-:W-:-:S04]  /*09a0*/  FFMA.FTZ R19, R20, R19, 0.20012299716472625732 ;  /* 0x3e4ced0b14137423 */ /* 0x000fc80000010013 */
[----:B------:R-:W-:-:S04]  /*09b0*/  FFMA.FTZ R19, R20, R19, -0.24999669194221496582 ;  /* 0xbe7fff2214137423 */ /* 0x000fc80000010013 */
[----:B------:R-:W-:Y:S01]  /*09c0*/  FFMA.FTZ R19, R20, R19, 0.33333182334899902344 ;  /* 0x3eaaaa7814137423 */ /* 0x000fe20000010013 */
[----:B------:R-:W-:-:S03]  /*09d0*/  @P1 FMUL R18, R18, 0.25 ;  /* 0x3e80000012121820 */ /* 0x000fc60000400000 */
[----:B------:R-:W-:Y:S01]  /*09e0*/  FFMA.FTZ R19, R20, R19, -0.5 ;  /* 0xbf00000014137423 */ /* 0x000fe20000010013 */
[----:B------:R-:W-:-:S03]  /*09f0*/  I2FP.F32.S32 R5, R5 ;  /* 0x0000000500057245 */ /* 0x000fc60000201400 */
[----:B------:R-:W-:Y:S01]  /*0a00*/  FMUL R19, R20, R19 ;  /* 0x0000001314137220 */ /* 0x000fe20000400000 */
[----:B------:R-:W-:-:S03]  /*0a10*/  @!P3 FMUL R18, R18, 16777216 ;  /* 0x4b8000001212b820 */ /* 0x000fc60000400000 */
[----:B------:R-:W-:Y:S01]  /*0a20*/  FFMA.FTZ R19, R20, R19, R20 ;  /* 0x0000001314137223 */ /* 0x000fe20000010014 */
[----:B0-----:R-:W-:Y:S01]  /*0a30*/  FMUL R18, R27, R18 ;  /* 0x000000121b127220 */ /* 0x001fe20000400000 */
[----:B------:R-:W-:Y:S01]  /*0a40*/  ISETP.GE.U32.AND P6, PT, R10, 0x7f800000, PT ;  /* 0x7f8000000a00780c */ /* 0x000fe20003fc6070 */
[----:B--2---:R-:W-:Y:S01]  /*0a50*/  FADD R21, R21, R28 ;  /* 0x0000001c15157221 */ /* 0x004fe20000000000 */
[----:B------:R-:W-:-:S05]  /*0a60*/  FMUL R28, R24, 1.4426950216293334961 ;  /* 0x3fb8aa3b181c7820 */ /* 0x000fca0000400000 */
[----:B------:R-:W-:Y:S01]  /*0a70*/  FSETP.GEU.AND P4, PT, R28, -126, PT ;  /* 0xc2fc00001c00780b */ /* 0x000fe20003f8e000 */
[----:B---3--:R-:W-:Y:S01]  /*0a80*/  FADD R24, R4, R21 ;  /* 0x0000001504187221 */ /* 0x008fe20000000000 */
[----:B------:R-:W-:Y:S02]  /*0a90*/  FSEL R4, RZ, -23, P2 ;  /* 0xc1b80000ff047808 */ /* 0x000fe40001000000 */
[----:B------:R-:W-:-:S03]  /*0aa0*/  ISETP.GE.U32.AND P2, PT, R13, 0x7f800000, PT ;  /* 0x7f8000000d00780c */ /* 0x000fc60003f46070 */
[----:B------:R-:W-:Y:S01]  /*0ab0*/  FFMA.FTZ R20, R5, 1.1920928955078125e-07, R4 ;  /* 0x3400000005147823 */ /* 0x000fe20000010004 */
[----:B------:R-:W-:-:S05]  /*0ac0*/  IADD3 R4, P3, R16, UR4, RZ ;  /* 0x0000000410047c10 */ /* 0x000fca000ff7e0ff */
[----:B------:R-:W-:Y:S01]  /*0ad0*/  @!P4 FMUL R28, R28, 0.5 ;  /* 0x3f0000001c1cc820 */ /* 0x000fe20000400000 */
[----:B------:R-:W-:-:S03]  /*0ae0*/  FFMA.FTZ R19, R20, 0.69314718246459960938, R19 ;  /* 0x3f31721814137823 */ /* 0x000fc60000010013 */
[----:B------:R-:W-:Y:S01]  /*0af0*/  @P2 MOV R16, 0x7f800000 ;  /* 0x7f80000000102802 */ /* 0x000fe20000000f00 */
[----:B----4-:R-:W-:-:S04]  /*0b00*/  FMUL R27, R25, 1.4426950216293334961 ;  /* 0x3fb8aa3b191b7820 */ /* 0x010fc80000400000 */
[----:B------:R-:W-:Y:S01]  /*0b10*/  @P2 FFMA.FTZ R19, R13, R16, +INF ;  /* 0x7f8000000d132423 */ /* 0x000fe20000010010 */
[----:B------:R-:W-:Y:S01]  /*0b20*/  IADD3.X R5, R17, UR5, RZ, P3, !PT ;  /* 0x0000000511057c10 */ /* 0x000fe20009ffe4ff */
[----:B------:R0:W1:Y:S01]  /*0b30*/  MUFU.EX2 R25, R28 ;  /* 0x0000001c00197308 */ /* 0x0000620000000800 */
[C---:B------:R-:W-:Y:S02]  /*0b40*/  FSETP.GT.AND P3, PT, |R24|.reuse, 8.50705917302346158658e+37, PT ;  /* 0x7e8000001800780b */ /* 0x040fe40003f64200 */
[----:B------:R-:W-:Y:S01]  /*0b50*/  FSETP.GEU.AND P2, PT, R27, -126, PT ;  /* 0xc2fc00001b00780b */ /* 0x000fe20003f4e000 */
[----:B------:R-:W2:Y:S01]  /*0b60*/  LDG.E.EL R20, desc[UR6][R4.64] ;  /* 0x0000000604147981 */ /* 0x000ea2000c2e1900 */
[----:B------:R-:W-:Y:S01]  /*0b70*/  FSETP.GEU.AND P5, PT, |R24|, 1.175494350822287508e-38, PT ;  /* 0x008000001800780b */ /* 0x000fe20003fae200 */
[----:B------:R-:W-:Y:S01]  /*0b80*/  FMUL R26, R26, 1.4426950216293334961 ;  /* 0x3fb8aa3b1a1a7820 */ /* 0x000fe20000400000 */
[----:B------:R-:W-:Y:S01]  /*0b90*/  @P6 MOV R17, 0x7f800000 ;  /* 0x7f80000000116802 */ /* 0x000fe20000000f00 */
[----:B------:R-:W3:Y:S03]  /*0ba0*/  LDG.E.EL R16, desc[UR6][R4.64+0x200] ;  /* 0x0002000604107981 */ /* 0x000ee6000c2e1900 */
[----:B------:R-:W-:Y:S01]  /*0bb0*/  FSETP.GEU.AND P1, PT, R26, -126, PT ;  /* 0xc2fc00001a00780b */ /* 0x000fe20003f2e000 */
[----:B------:R-:W4:Y:S01]  /*0bc0*/  LDG.E.EL R21, desc[UR6][R4.64+0x300] ;  /* 0x0003000604157981 */ /* 0x000f22000c2e1900 */
[----:B0-----:R-:W-:Y:S01]  /*0bd0*/  FMUL R28, R14, 1.4426950216293334961 ;  /* 0x3fb8aa3b0e1c7820 */ /* 0x001fe20000400000 */
[----:B------:R-:W-:-:S02]  /*0be0*/  FADD R14, R18, 1.00000001335143196e-10 ;  /* 0x2edbe6ff120e7421 */ /* 0x000fc40000000000 */
[----:B------:R-:W-:Y:S01]  /*0bf0*/  @!P2 FMUL R27, R27, 0.5 ;  /* 0x3f0000001b1ba820 */ /* 0x000fe20000400000 */
[----:B------:R-:W-:Y:S01]  /*0c00*/  @P3 FMUL R24, R24, 0.25 ;  /* 0x3e80000018183820 */ /* 0x000fe20000400000 */
[----:B------:R-:W-:Y:S01]  /*0c10*/  @P6 FFMA.FTZ R12, R10, R17, +INF ;  /* 0x7f8000000a0c6423 */ /* 0x000fe20000010011 */
[----:B-1----:R-:W-:Y:S01]  /*0c20*/  @!P4 FMUL R25, R25, R25 ;  /* 0x000000191919c220 */ /* 0x002fe20000400000 */
[----:B------:R0:W5:Y:S01]  /*0c30*/  LDG.E.EL R17, desc[UR6][R4.64+0x100] ;  /* 0x0001000604117981 */ /* 0x000162000c2e1900 */
[----:B------:R-:W-:Y:S01]  /*0c40*/  FSETP.GEU.AND P4, PT, R14, 1.175494350822287508e-38, PT ;  /* 0x008000000e00780b */ /* 0x000fe20003f8e000 */
[----:B------:R-:W-:Y:S01]  /*0c50*/  @!P5 FMUL R24, R24, 16777216 ;  /* 0x4b8000001818d820 */ /* 0x000fe20000400000 */
[----:B------:R-:W-:Y:S01]  /*0c60*/  FMUL R15, R15, 1.4426950216293334961 ;  /* 0x3fb8aa3b0f0f7820 */ /* 0x000fe20000400000 */
[----:B------:R-:W-:Y:S01]  /*0c70*/  @P3 FMUL R11, R11, 0.25 ;  /* 0x3e8000000b0b3820 */ /* 0x000fe20000400000 */
[----:B0-----:R-:W0:Y:S01]  /*0c80*/  MUFU.EX2 R5, R27 ;  /* 0x0000001b00057308 */ /* 0x001e220000000800 */
[----:B------:R-:W-:-:S02]  /*0c90*/  @!P1 FMUL R26, R26, 0.5 ;  /* 0x3f0000001a1a9820 */ /* 0x000fc40000400000 */
[----:B------:R-:W-:Y:S01]  /*0ca0*/  @!P5 FMUL R11, R11, 16777216 ;  /* 0x4b8000000b0bd820 */ /* 0x000fe20000400000 */
[----:B------:R-:W-:-:S04]  /*0cb0*/  FSETP.GEU.AND P5, PT, R15, -126, PT ;  /* 0xc2fc00000f00780b */ /* 0x000fc80003fae000 */
[----:B------:R-:W1:Y:S01]  /*0cc0*/  MUFU.RCP R24, R24 ;  /* 0x0000001800187308 */ /* 0x000e620000001000 */
[----:B------:R-:W-:Y:S01]  /*0cd0*/  FSETP.GEU.AND P3, PT, R28, -126, PT ;  /* 0xc2fc00001c00780b */ /* 0x000fe20003f6e000 */
[----:B------:R-:W-:-:S06]  /*0ce0*/  @!P4 FMUL R14, R14, 8388608 ;  /* 0x4b0000000e0ec820 */ /* 0x000fcc0000400000 */
[----:B------:R-:W1:Y:S01]  /*0cf0*/  MUFU.EX2 R26, R26 ;  /* 0x0000001a001a7308 */ /* 0x000e620000000800 */
[----:B0-----:R-:W-:Y:S01]  /*0d00*/  @!P2 FMUL R5, R5, R5 ;  /* 0x000000050505a220 */ /* 0x001fe20000400000 */
[----:B------:R-:W-:Y:S02]  /*0d10*/  FSETP.NEU.AND P2, PT, R13, RZ, PT ;  /* 0x000000ff0d00720b */ /* 0x000fe40003f4d000 */
[----:B------:R-:W-:Y:S01]  /*0d20*/  IADD3 R13, R14, -0x3f2aaaab, RZ ;  /* 0xc0d555550e0d7810 */ /* 0x000fe20007ffe0ff */
[----:B------:R-:W-:Y:S01]  /*0d30*/  @!P5 FMUL R15, R15, 0.5 ;  /* 0x3f0000000f0fd820 */ /* 0x000fe20000400000 */
[----:B-1----:R-:W-:Y:S02]  /*0d40*/  FMUL R11, R24, R11 ;  /* 0x0000000b180b7220 */ /* 0x002fe40000400000 */
[----:B------:R-:W-:Y:S01]  /*0d50*/  LOP3.LUT R13, R13, 0xff800000, RZ, 0xc0, !PT ;  /* 0xff8000000d0d7812 */ /* 0x000fe200078ec0ff */
[----:B------:R-:W2:Y:S01]  /*0d60*/  LDG.E.EL R24, desc[UR6][R2.64+0x10c] ;  /* 0x00010c0602187981 */ /* 0x000ea2000c2e1900 */
[----:B------:R-:W-:-:S02]  /*0d70*/  @!P3 FMUL R28, R28, 0.5 ;  /* 0x3f0000001c1cb820 */ /* 0x000fc40000400000 */
[----:B------:R-:W-:Y:S01]  /*0d80*/  IADD3 R4, R14, -R13, RZ ;  /* 0x8000000d0e047210 */ /* 0x000fe20007ffe0ff */
[----:B------:R0:W1:Y:S01]  /*0d90*/  MUFU.EX2 R27, R15 ;  /* 0x0000000f001b7308 */ /* 0x0000620000000800 */
[----:B------:R-:W-:Y:S01]  /*0da0*/  @!P1 FMUL R26, R26, R26 ;  /* 0x0000001a1a1a9220 */ /* 0x000fe20000400000 */
[----:B------:R-:W-:Y:S02]  /*0db0*/  FSETP.NEU.AND P1, PT, R10, RZ, PT ;  /* 0x000000ff0a00720b */ /* 0x000fe40003f2d000 */
[----:B------:R-:W-:-:S04]  /*0dc0*/  FADD R4, R4, -1 ;  /* 0xbf80000004047421 */ /* 0x000fc80000000000 */
[----:B------:R-:W1:Y:S01]  /*0dd0*/  MUFU.EX2 R10, R28 ;  /* 0x0000001c000a7308 */ /* 0x000e620000000800 */
[----:B------:R-:W-:Y:S01]  /*0de0*/  FADD R26, R25, R26 ;  /* 0x0000001a191a7221 */ /* 0x000fe20000000000 */
[C---:B------:R-:W-:Y:S01]  /*0df0*/  FFMA.FTZ R25, R4.reuse, -R7, 0.14084610342979431152 ;  /* 0x3e1039f604197423 */ /* 0x040fe20000010807 */
[----:B0-----:R-:W3:Y:S03]  /*0e00*/  LDG.E.EL R15, desc[UR6][R2.64+0x300] ;  /* 0x00030006020f7981 */ /* 0x001ee6000c2e1900 */
[----:B------:R-:W-:Y:S01]  /*0e10*/  FFMA.FTZ R25, R4, R25, -0.12148627638816833496 ;  /* 0xbdf8cdcc04197423 */ /* 0x000fe20000010019 */
[----:B-1----:R-:W-:-:S03]  /*0e20*/  @!P5 FMUL R27, R27, R27 ;  /* 0x0000001b1b1bd220 */ /* 0x002fc60000400000 */
[----:B------:R-:W-:Y:S01]  /*0e30*/  FFMA.FTZ R25, R4, R25, 0.13980610668659210205 ;  /* 0x3e0f295504197423 */ /* 0x000fe20000010019 */
[----:B------:R-:W-:-:S03]  /*0e40*/  @!P3 FMUL R10, R10, R10 ;  /* 0x0000000a0a0ab220 */ /* 0x000fc60000400000 */
[----:B------:R-:W-:Y:S01]  /*0e50*/  FFMA.FTZ R25, R4, R25, -0.16684235632419586182 ;  /* 0xbe2ad8b904197423 */ /* 0x000fe20000010019 */
[----:B------:R-:W-:-:S03]  /*0e60*/  FADD R10, R10, R27 ;  /* 0x0000001b0a0a7221 */ /* 0x000fc60000000000 */
[----:B------:R-:W-:Y:S01]  /*0e70*/  FFMA.FTZ R25, R4, R25, 0.20012299716472625732 ;  /* 0x3e4ced0b04197423 */ /* 0x000fe20000010019 */
[----:B------:R-:W4:Y:S01]  /*0e80*/  LDG.E.EL R27, desc[UR6][R2.64+0x20c] ;  /* 0x00020c06021b7981 */ /* 0x000f22000c2e1900 */
[----:B------:R-:W-:Y:S02]  /*0e90*/  FADD R5, R26, R5 ;  /* 0x000000051a057221 */ /* 0x000fe40000000000 */
[C---:B------:R-:W-:Y:S01]  /*0ea0*/  FFMA.FTZ R25, R4.reuse, R25, -0.24999669194221496582 ;  /* 0xbe7fff2204197423 */ /* 0x040fe20000010019 */
[----:B------:R-:W5:Y:S03]  /*0eb0*/  LDG.E.EL R26, desc[UR6][R2.64+0x208] ;  /* 0x00020806021a7981 */ /* 0x000f66000c2e1900 */
[----:B------:R-:W-:Y:S01]  /*0ec0*/  FFMA.FTZ R25, R4, R25, 0.33333182334899902344 ;  /* 0x3eaaaa7804197423 */ /* 0x000fe20000010019 */
[----:B------:R-:W-:-:S03]  /*0ed0*/  ISETP.GE.U32.AND P3, PT, R14, 0x7f800000, PT ;  /* 0x7f8000000e00780c */ /* 0x000fc60003f66070 */
[C---:B------:R-:W-:Y:S01]  /*0ee0*/  FFMA.FTZ R25, R4.reuse, R25, -0.5 ;  /* 0xbf00000004197423 */ /* 0x040fe20000010019 */
[----:B------:R-:W-:Y:S02]  /*0ef0*/  I2FP.F32.S32 R28, R13 ;  /* 0x0000000d001c7245 */ /* 0x000fe40000201400 */
[----:B------:R-:W-:Y:S01]  /*0f00*/  FSEL R13, RZ, -23, P4 ;  /* 0xc1b80000ff0d7808 */ /* 0x000fe20002000000 */
[----:B------:R-:W-:-:S04]  /*0f10*/  FMUL R25, R4, R25 ;  /* 0x0000001904197220 */ /* 0x000fc80000400000 */
[----:B------:R-:W-:Y:S01]  /*0f20*/  FFMA.FTZ R13, R28, 1.1920928955078125e-07, R13 ;  /* 0x340000001c0d7823 */ /* 0x000fe2000001000d */
[----:B------:R-:W-:Y:S02]  /*0f30*/  FFMA.FTZ R4, R4, R25, R4 ;  /* 0x0000001904047223 */ /* 0x000fe40000010004 */
[----:B------:R-:W5:Y:S02]  /*0f40*/  LDG.E.EL R25, desc[UR6][R2.64+0x30c] ;  /* 0x00030c0602197981 */ /* 0x000f64000c2e1900 */
[----:B------:R-:W-:Y:S01]  /*0f50*/  FFMA.FTZ R4, R13, 0.69314718246459960938, R4 ;  /* 0x3f3172180d047823 */ /* 0x000fe20000010004 */
[----:B------:R-:W-:-:S05]  /*0f60*/  @P3 MOV R13, 0x7f800000 ;  /* 0x7f800000000d3802 */ /* 0x000fca0000000f00 */
[C---:B------:R-:W-:Y:S01]  /*0f70*/  @P3 FFMA.FTZ R4, R14.reuse, R13, +INF ;  /* 0x7f8000000e043423 */ /* 0x040fe2000001000d */
[----:B------:R-:W-:Y:S01]  /*0f80*/  FSETP.NEU.AND P3, PT, R14, RZ, PT ;  /* 0x000000ff0e00720b */ /* 0x000fe20003f6d000 */
[----:B------:R-:W5:Y:S04]  /*0f90*/  LDG.E.EL R13, desc[UR6][R2.64+0x304] ;  /* 0x00030406020d7981 */ /* 0x000f68000c2e1900 */
[----:B------:R0:W5:Y:S01]  /*0fa0*/  LDG.E.EL R14, desc[UR6][R2.64+0x308] ;  /* 0x00030806020e7981 */ /* 0x000162000c2e1900 */
[----:B------:R-:W-:Y:S02]  /*0fb0*/  FSEL R19, R19, -INF , P2 ;  /* 0xff80000013137808 */ /* 0x000fe40001000000 */
[----:B------:R-:W-:Y:S01]  /*0fc0*/  FSEL R0, R0, -INF , P0 ;  /* 0xff80000000007808 */ /* 0x000fe20000000000 */
[----:B--2---:R-:W-:-:S05]  /*0fd0*/  FMUL R28, R24, 1.4426950216293334961 ;  /* 0x3fb8aa3b181c7820 */ /* 0x004fca0000400000 */
[----:B------:R-:W-:-:S13]  /*0fe0*/  FSETP.GEU.AND P4, PT, R28, -126, PT ;  /* 0xc2fc00001c00780b */ /* 0x000fda0003f8e000 */
[----:B------:R-:W-:-:S04]  /*0ff0*/  @!P4 FMUL R28, R28, 0.5 ;  /* 0x3f0000001c1cc820 */ /* 0x000fc80000400000 */
[----:B------:R-:W1:Y:S01]  /*1000*/  MUFU.EX2 R24, R28 ;  /* 0x0000001c00187308 */ /* 0x000e620000000800 */
[----:B---3--:R-:W-:Y:S01]  /*1010*/  FMUL R29, R15, 1.4426950216293334961 ;  /* 0x3fb8aa3b0f1d7820 */ /* 0x008fe20000400000 */
[----:B----4-:R-:W-:Y:S01]  /*1020*/  FMUL R27, R27, 1.4426950216293334961 ;  /* 0x3fb8aa3b1b1b7820 */ /* 0x010fe20000400000 */
[----:B-----5:R-:W-:-:S04]  /*1030*/  FMUL R26, R26, 1.4426950216293334961 ;  /* 0x3fb8aa3b1a1a7820 */ /* 0x020fc80000400000 */
[----:B------:R-:W-:Y:S01]  /*1040*/  FSETP.GEU.AND P6, PT, R27, -126, PT ;  /* 0xc2fc00001b00780b */ /* 0x000fe20003fce000 */
[----:B-1----:R-:W-:Y:S01]  /*1050*/  @!P4 FMUL R24, R24, R24 ;  /* 0x000000181818c220 */ /* 0x002fe20000400000 */
[----:B------:R-:W-:Y:S02]  /*1060*/  FSETP.GEU.AND P4, PT, R29, -126, PT ;  /* 0xc2fc00001d00780b */ /* 0x000fe40003f8e000 */
[----:B------:R-:W-:-:S09]  /*1070*/  FSETP.GEU.AND P5, PT, R26, -126, PT ;  /* 0xc2fc00001a00780b */ /* 0x000fd20003fae000 */
[----:B------:R-:W-:-:S04]  /*1080*/  @!P6 FMUL R27, R27, 0.5 ;  /* 0x3f0000001b1be820 */ /* 0x000fc80000400000 */
[----:B0-----:R0:W1:Y:S01]  /*1090*/  MUFU.EX2 R2, R27 ;  /* 0x0000001b00027308 */ /* 0x0010620000000800 */
[----:B------:R-:W-:Y:S01]  /*10a0*/  @!P5 FMUL R26, R26, 0.5 ;  /* 0x3f0000001a1ad820 */ /* 0x000fe20000400000 */
[----:B------:R-:W-:-:S06]  /*10b0*/  @!P4 FMUL R29, R29, 0.5 ;  /* 0x3f0000001d1dc820 */ /* 0x000fcc0000400000 */
[----:B------:R-:W2:Y:S08]  /*10c0*/  MUFU.EX2 R3, R26 ;  /* 0x0000001a00037308 */ /* 0x000eb00000000800 */
[----:B------:R-:W3:Y:S01]  /*10d0*/  MUFU.EX2 R15, R29 ;  /* 0x0000001d000f7308 */ /* 0x000ee20000000800 */
[----:B0-----:R-:W-:Y:S01]  /*10e0*/  FMUL R27, R14, 1.4426950216293334961 ;  /* 0x3fb8aa3b0e1b7820 */ /* 0x001fe20000400000 */
[----:B-1----:R-:W-:Y:S01]  /*10f0*/  @!P6 FMUL R2, R2, R2 ;  /* 0x000000020202e220 */ /* 0x002fe20000400000 */
[----:B------:R-:W-:Y:S01]  /*1100*/  FMUL R28, R13, 1.4426950216293334961 ;  /* 0x3fb8aa3b0d1c7820 */ /* 0x000fe20000400000 */
[----:B------:R-:W-:-:S02]  /*1110*/  FADD R13, R11, 1.00000001335143196e-10 ;  /* 0x2edbe6ff0b0d7421 */ /* 0x000fc40000000000 */
[----:B------:R-:W-:Y:S01]  /*1120*/  FSETP.GEU.AND P6, PT, R27, -126, PT ;  /* 0xc2fc00001b00780b */ /* 0x000fe20003fce000 */
[----:B--2---:R-:W-:Y:S01]  /*1130*/  @!P5 FMUL R3, R3, R3 ;  /* 0x000000030303d220 */ /* 0x004fe20000400000 */
[----:B------:R-:W-:Y:S01]  /*1140*/  FSETP.GEU.AND P5, PT, R28, -126, PT ;  /* 0xc2fc00001c00780b */ /* 0x000fe20003fae000 */
[----:B---3--:R-:W-:Y:S01]  /*1150*/  @!P4 FMUL R15, R15, R15 ;  /* 0x0000000f0f0fc220 */ /* 0x008fe20000400000 */
[----:B------:R-:W-:-:S09]  /*1160*/  FSETP.GEU.AND P4, PT, R13, 1.175494350822287508e-38, PT ;  /* 0x008000000d00780b */ /* 0x000fd20003f8e000 */
[----:B------:R-:W-:Y:S01]  /*1170*/  @!P6 FMUL R27, R27, 0.5 ;  /* 0x3f0000001b1be820 */ /* 0x000fe20000400000 */
[----:B------:R-:W-:Y:S01]  /*1180*/  FMUL R26, R25, 1.4426950216293334961 ;  /* 0x3fb8aa3b191a7820 */ /* 0x000fe20000400000 */
[----:B------:R-:W-:Y:S02]  /*1190*/  @!P5 FMUL R28, R28, 0.5 ;  /* 0x3f0000001c1cd820 */ /* 0x000fe40000400000 */
[----:B------:R-:W0:Y:S01]  /*11a0*/  MUFU.EX2 R25, R27 ;  /* 0x0000001b00197308 */ /* 0x000e220000000800 */
[----:B------:R-:W-:Y:S01]  /*11b0*/  FADD R5, R5, R24 ;  /* 0x0000001805057221 */ /* 0x000fe20000000000 */
[----:B------:R-:W-:-:S06]  /*11c0*/  @!P4 FMUL R13, R13, 8388608 ;  /* 0x4b0000000d0dc820 */ /* 0x000fcc0000400000 */
[----:B------:R-:W1:Y:S01]  /*11d0*/  MUFU.EX2 R14, R28 ;  /* 0x0000001c000e7308 */ /* 0x000e620000000800 */
[----:B------:R-:W-:Y:S01]  /*11e0*/  IADD3 R24, R13, -0x3f2aaaab, RZ ;  /* 0xc0d555550d187810 */ /* 0x000fe20007ffe0ff */
[----:B------:R-:W-:-:S03]  /*11f0*/  FADD R3, R10, R3 ;  /* 0x000000030a037221 */ /* 0x000fc60000000000 */
[----:B------:R-:W-:Y:S01]  /*1200*/  LOP3.LUT R24, R24, 0xff800000, RZ, 0xc0, !PT ;  /* 0xff80000018187812 */ /* 0x000fe200078ec0ff */
[----:B0-----:R-:W-:Y:S01]  /*1210*/  @!P6 FMUL R25, R25, R25 ;  /* 0x000000191919e220 */ /* 0x001fe20000400000 */
[----:B------:R-:W-:Y:S02]  /*1220*/  FSETP.GEU.AND P6, PT, R5, 1.175494350822287508e-38, PT ;  /* 0x008000000500780b */ /* 0x000fe40003fce000 */
[----:B------:R-:W-:Y:S01]  /*1230*/  IADD3 R10, R13, -R24, RZ ;  /* 0x800000180d0a7210 */ /* 0x000fe20007ffe0ff */
[----:B-1----:R-:W-:Y:S01]  /*1240*/  @!P5 FMUL R14, R14, R14 ;  /* 0x0000000e0e0ed220 */ /* 0x002fe20000400000 */
[----:B------:R-:W-:-:S03]  /*1250*/  FSETP.GEU.AND P5, PT, R26, -126, PT ;  /* 0xc2fc00001a00780b */ /* 0x000fc60003fae000 */
[----:B------:R-:W-:Y:S01]  /*1260*/  FADD R10, R10, -1 ;  /* 0xbf8000000a0a7421 */ /* 0x000fe20000000000 */
[----:B------:R-:W-:-:S03]  /*1270*/  FADD R14, R15, R14 ;  /* 0x0000000e0f0e7221 */ /* 0x000fc60000000000 */
[C---:B------:R-:W-:Y:S02]  /*1280*/  FFMA.FTZ R15, R10.reuse, -R7, 0.14084610342979431152 ;  /* 0x3e1039f60a0f7423 */ /* 0x040fe40000010807 */
[----:B------:R-:W-:Y:S02]  /*1290*/  @!P6 FMUL R5, R5, 8388608 ;  /* 0x4b0000000505e820 */ /* 0x000fe40000400000 */
[----:B------:R-:W-:Y:S01]  /*12a0*/  FFMA.FTZ R15, R10, R15, -0.12148627638816833496 ;  /* 0xbdf8cdcc0a0f7423 */ /* 0x000fe2000001000f */
[----:B------:R-:W-:Y:S02]  /*12b0*/  FADD R28, R14, R25 ;  /* 0x000000190e1c7221 */ /* 0x000fe40000000000 */
[----:B------:R-:W-:Y:S01]  /*12c0*/  IADD3 R14, R5, -0x3f2aaaab, RZ ;  /* 0xc0d55555050e7810 */ /* 0x000fe20007ffe0ff */
[----:B------:R-:W-:Y:S01]  /*12d0*/  FFMA.FTZ R15, R10, R15, 0.13980610668659210205 ;  /* 0x3e0f29550a0f7423 */ /* 0x000fe2000001000f */
[----:B------:R-:W-:Y:S01]  /*12e0*/  @!P5 FMUL R26, R26, 0.5 ;  /* 0x3f0000001a1ad820 */ /* 0x000fe20000400000 */
[----:B------:R-:W-:Y:S01]  /*12f0*/  FADD R2, R3, R2 ;  /* 0x0000000203027221 */ /* 0x000fe20000000000 */
[----:B------:R-:W-:Y:S01]  /*1300*/  LOP3.LUT R14, R14, 0xff800000, RZ, 0xc0, !PT ;  /* 0xff8000000e0e7812 */ /* 0x000fe200078ec0ff */
[C---:B------:R-:W-:Y:S01]  /*1310*/  FFMA.FTZ R15, R10.reuse, R15, -0.16684235632419586182 ;  /* 0xbe2ad8b90a0f7423 */ /* 0x040fe2000001000f */
[----:B------:R0:W1:Y:S03]  /*1320*/  MUFU.EX2 R3, R26 ;  /* 0x0000001a00037308 */ /* 0x0000660000000800 */
[----:B------:R-:W-:Y:S01]  /*1330*/  FFMA.FTZ R27, R10, R15, 0.20012299716472625732 ;  /* 0x3e4ced0b0a1b7423 */ /* 0x000fe2000001000f */
[----:B------:R-:W-:-:S02]  /*1340*/  IADD3 R15, R5, -R14, RZ ;  /* 0x8000000e050f7210 */ /* 0x000fc40007ffe0ff */
[----:B------:R-:W-:Y:S02]  /*1350*/  FSEL R25, RZ, -23, P4 ;  /* 0xc1b80000ff197808 */ /* 0x000fe40002000000 */
[----:B0-----:R-:W-:Y:S01]  /*1360*/  I2FP.F32.S32 R26, R24 ;  /* 0x00000018001a7245 */ /* 0x001fe20000201400 */
[----:B------:R-:W-:Y:S01]  /*1370*/  FADD R24, R15, -1 ;  /* 0xbf8000000f187421 */ /* 0x000fe20000000000 */
[----:B------:R-:W-:-:S03]  /*1380*/  FFMA.FTZ R27, R10, R27, -0.24999669194221496582 ;  /* 0xbe7fff220a1b7423 */ /* 0x000fc6000001001b */
[----:B------:R-:W-:Y:S01]  /*1390*/  FFMA.FTZ R15, R26, 1.1920928955078125e-07, R25 ;  /* 0x340000001a0f7823 */ /* 0x000fe20000010019 */
[----:B------:R-:W-:Y:S01]  /*13a0*/  FFMA.FTZ R25, R24, -R7, 0.14084610342979431152 ;  /* 0x3e1039f618197423 */ /* 0x000fe20000010807 */
[----:B-1----:R-:W-:Y:S01]  /*13b0*/  @!P5 FMUL R3, R3, R3 ;  /* 0x000000030303d220 */ /* 0x002fe20000400000 */
[----:B------:R-:W-:Y:S02]  /*13c0*/  FFMA.FTZ R27, R10, R27, 0.33333182334899902344 ;  /* 0x3eaaaa780a1b7423 */ /* 0x000fe4000001001b */
[----:B------:R-:W-:Y:S01]  /*13d0*/  FFMA.FTZ R25, R24, R25, -0.12148627638816833496 ;  /* 0xbdf8cdcc18197423 */ /* 0x000fe20000010019 */
[----:B------:R-:W-:Y:S01]  /*13e0*/  FADD R3, R28, R3 ;  /* 0x000000031c037221 */ /* 0x000fe20000000000 */
[----:B------:R-:W-:Y:S02]  /*13f0*/  FFMA.FTZ R27, R10, R27, -0.5 ;  /* 0xbf0000000a1b7423 */ /* 0x000fe4000001001b */
[----:B------:R-:W-:Y:S01]  /*1400*/  FFMA.FTZ R25, R24, R25, 0.13980610668659210205 ;  /* 0x3e0f295518197423 */ /* 0x000fe20000010019 */
[----:B------:R-:W-:-:S02]  /*1410*/  FSETP.GEU.AND P4, PT, R2, 1.175494350822287508e-38, PT ;  /* 0x008000000200780b */ /* 0x000fc40003f8e000 */
[----:B------:R-:W-:Y:S01]  /*1420*/  FSETP.GEU.AND P2, PT, R3, 1.175494350822287508e-38, PT ;  /* 0x008000000300780b */ /* 0x000fe20003f4e000 */
[----:B------:R-:W-:Y:S01]  /*1430*/  FFMA.FTZ R25, R24, R25, -0.16684235632419586182 ;  /* 0xbe2ad8b918197423 */ /* 0x000fe20000010019 */
[----:B------:R-:W-:-:S03]  /*1440*/  FMUL R27, R10, R27 ;  /* 0x0000001b0a1b7220 */ /* 0x000fc60000400000 */
[----:B------:R-:W-:Y:S01]  /*1450*/  FFMA.FTZ R25, R24, R25, 0.20012299716472625732 ;  /* 0x3e4ced0b18197423 */ /* 0x000fe20000010019 */
[----:B------:R-:W-:-:S03]  /*1460*/  FFMA.FTZ R10, R10, R27, R10 ;  /* 0x0000001b0a0a7223 */ /* 0x000fc6000001000a */
[----:B------:R-:W-:Y:S01]  /*1470*/  FFMA.FTZ R25, R24, R25, -0.24999669194221496582 ;  /* 0xbe7fff2218197423 */ /* 0x000fe20000010019 */
[----:B------:R-:W-:Y:S01]  /*1480*/  FFMA.FTZ R10, R15, 0.69314718246459960938, R10 ;  /* 0x3f3172180f0a7823 */ /* 0x000fe2000001000a */
[----:B------:R-:W-:Y:S01]  /*1490*/  FADD R19, -R19, R20 ;  /* 0x0000001413137221 */ /* 0x000fe20000000100 */
[----:B------:R-:W-:Y:S01]  /*14a0*/  FSEL R15, RZ, -23, P6 ;  /* 0xc1b80000ff0f7808 */ /* 0x000fe20003000000 */
[----:B------:R-:W-:Y:S01]  /*14b0*/  @!P4 FMUL R2, R2, 8388608 ;  /* 0x4b0000000202c820 */ /* 0x000fe20000400000 */
[----:B------:R-:W-:Y:S01]  /*14c0*/  I2FP.F32.S32 R14, R14 ;  /* 0x0000000e000e7245 */ /* 0x000fe20000201400 */
[C---:B------:R-:W-:Y:S01]  /*14d0*/  FFMA.FTZ R25, R24.reuse, R25, 0.33333182334899902344 ;  /* 0x3eaaaa7818197423 */ /* 0x040fe20000010019 */
[----:B------:R-:W-:Y:S01]  /*14e0*/  @!P2 FMUL R3, R3, 8388608 ;  /* 0x4b0000000303a820 */ /* 0x000fe20000400000 */
[----:B------:R-:W-:Y:S01]  /*14f0*/  FADD R0, -R19, R0 ;  /* 0x0000000013007221 */ /* 0x000fe20000000100 */
[----:B------:R-:W-:Y:S01]  /*1500*/  IADD3 R19, R2, -0x3f2aaaab, RZ ;  /* 0xc0d5555502137810 */ /* 0x000fe20007ffe0ff */
[----:B------:R-:W-:Y:S01]  /*1510*/  FFMA.FTZ R25, R24, R25, -0.5 ;  /* 0xbf00000018197423 */ /* 0x000fe20000010019 */
[----:B------:R-:W-:Y:S01]  /*1520*/  FFMA.FTZ R15, R14, 1.1920928955078125e-07, R15 ;  /* 0x340000000e0f7823 */ /* 0x000fe2000001000f */
[----:B------:R-:W-:-:S02]  /*1530*/  IADD3 R14, R3, -0x3f2aaaab, RZ ;  /* 0xc0d55555030e7810 */ /* 0x000fc40007ffe0ff */
[----:B------:R-:W-:Y:S01]  /*1540*/  FMUL R25, R24, R25 ;  /* 0x0000001918197220 */ /* 0x000fe20000400000 */
[----:B------:R-:W-:Y:S02]  /*1550*/  LOP3.LUT R19, R19, 0xff800000, RZ, 0xc0, !PT ;  /* 0xff80000013137812 */ /* 0x000fe400078ec0ff */
[----:B------:R-:W-:Y:S01]  /*1560*/  LOP3.LUT R14, R14, 0xff800000, RZ, 0xc0, !PT ;  /* 0xff8000000e0e7812 */ /* 0x000fe200078ec0ff */
[----:B------:R-:W-:Y:S01]  /*1570*/  FFMA.FTZ R24, R24, R25, R24 ;  /* 0x0000001918187223 */ /* 0x000fe20000010018 */
[----:B------:R-:W-:Y:S02]  /*1580*/  IADD3 R20, R2, -R19, RZ ;  /* 0x8000001302147210 */ /* 0x000fe40007ffe0ff */
[----:B------:R-:W-:Y:S01]  /*1590*/  IADD3 R25, R3, -R14, RZ ;  /* 0x8000000e03197210 */ /* 0x000fe20007ffe0ff */
[----:B------:R-:W-:Y:S02]  /*15a0*/  FFMA.FTZ R15, R15, 0.69314718246459960938, R24 ;  /* 0x3f3172180f0f7823 */ /* 0x000fe40000010018 */
[----:B------:R-:W-:-:S02]  /*15b0*/  FADD R24, R20, -1 ;  /* 0xbf80000014187421 */ /* 0x000fc40000000000 */
[----:B------:R-:W-:Y:S01]  /*15c0*/  FADD R20, R25, -1 ;  /* 0xbf80000019147421 */ /* 0x000fe20000000000 */
[----:B------:R-:W-:Y:S01]  /*15d0*/  ISETP.GE.U32.AND P0, PT, R5, 0x7f800000, PT ;  /* 0x7f8000000500780c */ /* 0x000fe20003f06070 */
[-C--:B------:R-:W-:Y:S02]  /*15e0*/  FFMA.FTZ R25, R24, -R7.reuse, 0.14084610342979431152 ;  /* 0x3e1039f618197423 */ /* 0x080fe40000010807 */
[----:B------:R-:W-:Y:S01]  /*15f0*/  FFMA.FTZ R7, R20, -R7, 0.14084610342979431152 ;  /* 0x3e1039f614077423 */ /* 0x000fe20000010807 */
[----:B------:R-:W-:Y:S01]  /*1600*/  ISETP.GE.U32.AND P5, PT, R13, 0x7f800000, PT ;  /* 0x7f8000000d00780c */ /* 0x000fe20003fa6070 */
[----:B------:R-:W-:Y:S02]  /*1610*/  FFMA.FTZ R25, R24, R25, -0.12148627638816833496 ;  /* 0xbdf8cdcc18197423 */ /* 0x000fe40000010019 */
[----:B------:R-:W-:Y:S02]  /*1620*/  FFMA.FTZ R7, R20, R7, -0.12148627638816833496 ;  /* 0xbdf8cdcc14077423 */ /* 0x000fe40000010007 */
[----:B------:R-:W-:-:S02]  /*1630*/  FFMA.FTZ R25, R24, R25, 0.13980610668659210205 ;  /* 0x3e0f295518197423 */ /* 0x000fc40000010019 */
[----:B------:R-:W-:Y:S02]  /*1640*/  FFMA.FTZ R7, R20, R7, 0.13980610668659210205 ;  /* 0x3e0f295514077423 */ /* 0x000fe40000010007 */
[----:B------:R-:W-:Y:S01]  /*1650*/  @P0 MOV R26, 0x7f800000 ;  /* 0x7f800000001a0802 */ /* 0x000fe20000000f00 */
[----:B------:R-:W-:Y:S01]  /*1660*/  FFMA.FTZ R25, R24, R25, -0.16684235632419586182 ;  /* 0xbe2ad8b918197423 */ /* 0x000fe20000010019 */
[----:B------:R-:W-:-:S03]  /*1670*/  FFMA.FTZ R7, R20, R7, -0.16684235632419586182 ;  /* 0xbe2ad8b914077423 */ /* 0x000fc60000010007 */
[----:B------:R-:W-:Y:S01]  /*1680*/  FFMA.FTZ R25, R24, R25, 0.20012299716472625732 ;  /* 0x3e4ced0b18197423 */ /* 0x000fe20000010019 */
[----:B------:R-:W-:Y:S01]  /*1690*/  FFMA.FTZ R7, R20, R7, 0.20012299716472625732 ;  /* 0x3e4ced0b14077423 */ /* 0x000fe20000010007 */
[C---:B------:R-:W-:Y:S01]  /*16a0*/  @P0 FFMA.FTZ R15, R5.reuse, R26, +INF ;  /* 0x7f800000050f0423 */ /* 0x040fe2000001001a */
[----:B------:R-:W-:Y:S01]  /*16b0*/  @P5 MOV R26, 0x7f800000 ;  /* 0x7f800000001a5802 */ /* 0x000fe20000000f00 */
[----:B------:R-:W-:Y:S01]  /*16c0*/  FFMA.FTZ R25, R24, R25, -0.24999669194221496582 ;  /* 0xbe7fff2218197423 */ /* 0x000fe20000010019 */
[----:B------:R-:W-:Y:S01]  /*16d0*/  FFMA.FTZ R7, R20, R7, -0.24999669194221496582 ;  /* 0xbe7fff2214077423 */ /* 0x000fe20000010007 */
[----:B------:R-:W-:Y:S02]  /*16e0*/  FSETP.NEU.AND P0, PT, R5, RZ, PT ;  /* 0x000000ff0500720b */ /* 0x000fe40003f0d000 */
[----:B------:R-:W-:Y:S01]  /*16f0*/  FSEL R5, RZ, -23, P4 ;  /* 0xc1b80000ff057808 */ /* 0x000fe20002000000 */
[C---:B------:R-:W-:Y:S01]  /*1700*/  @P5 FFMA.FTZ R10, R13.reuse, R26, +INF ;  /* 0x7f8000000d0a5423 */ /* 0x040fe2000001001a */
[----:B------:R-:W-:Y:S01]  /*1710*/  FSETP.NEU.AND P4, PT, R13, RZ, PT ;  /* 0x000000ff0d00720b */ /* 0x000fe20003f8d000 */
[----:B------:R-:W-:Y:S01]  /*1720*/  FFMA.FTZ R25, R24, R25, 0.33333182334899902344 ;  /* 0x3eaaaa7818197423 */ /* 0x000fe20000010019 */
[----:B------:R-:W-:Y:S01]  /*1730*/  ISETP.GE.U32.AND P5, PT, R2, 0x7f800000, PT ;  /* 0x7f8000000200780c */ /* 0x000fe20003fa6070 */
[----:B------:R-:W-:Y:S01]  /*1740*/  FFMA.FTZ R13, R20, R7, 0.33333182334899902344 ;  /* 0x3eaaaa78140d7423 */ /* 0x000fe20000010007 */
[----:B------:R-:W-:Y:S01]  /*1750*/  FSEL R7, RZ, -23, P2 ;  /* 0xc1b80000ff077808 */ /* 0x000fe20001000000 */
[----:B------:R-:W-:Y:S01]  /*1760*/  FFMA.FTZ R25, R24, R25, -0.5 ;  /* 0xbf00000018197423 */ /* 0x000fe20000010019 */
[----:B------:R-:W-:Y:S01]  /*1770*/  ISETP.GE.U32.AND P2, PT, R3, 0x7f800000, PT ;  /* 0x7f8000000300780c */ /* 0x000fe20003f46070 */
[----:B------:R-:W-:Y:S01]  /*1780*/  FFMA.FTZ R13, R20, R13, -0.5 ;  /* 0xbf000000140d7423 */ /* 0x000fe2000001000d */
[----:B------:R-:W-:Y:S01]  /*1790*/  I2FP.F32.S32 R26, R19 ;  /* 0x00000013001a7245 */ /* 0x000fe20000201400 */
[----:B------:R-:W-:-:S02]  /*17a0*/  FMUL R25, R24, R25 ;  /* 0x0000001918197220 */ /* 0x000fc40000400000 */
[----:B------:R-:W-:Y:S02]  /*17b0*/  FMUL R13, R20, R13 ;  /* 0x0000000d140d7220 */ /* 0x000fe40000400000 */
[----:B------:R-:W-:Y:S01]  /*17c0*/  FFMA.FTZ R5, R26, 1.1920928955078125e-07, R5 ;  /* 0x340000001a057823 */ /* 0x000fe20000010005 */
[----:B------:R-:W-:Y:S01]  /*17d0*/  I2FP.F32.S32 R26, R14 ;  /* 0x0000000e001a7245 */ /* 0x000fe20000201400 */
[----:B------:R-:W-:Y:S01]  /*17e0*/  FFMA.FTZ R24, R24, R25, R24 ;  /* 0x0000001918187223 */ /* 0x000fe20000010018 */
[----:B------:R-:W-:Y:S01]  /*17f0*/  FFMA.FTZ R20, R20, R13, R20 ;  /* 0x0000000d14147223 */ /* 0x000fe20000010014 */
[----:B------:R-:W-:Y:S02]  /*1800*/  @P5 MOV R13, 0x7f800000 ;  /* 0x7f800000000d5802 */ /* 0x000fe40000000f00 */
[----:B------:R-:W-:Y:S01]  /*1810*/  FFMA.FTZ R5, R5, 0.69314718246459960938, R24 ;  /* 0x3f31721805057823 */ /* 0x000fe20000010018 */
[----:B------:R-:W-:Y:S01]  /*1820*/  FFMA.FTZ R7, R26, 1.1920928955078125e-07, R7 ;  /* 0x340000001a077823 */ /* 0x000fe20000010007 */
[----:B------:R-:W-:Y:S01]  /*1830*/  @P2 MOV R24, 0x7f800000 ;  /* 0x7f80000000182802 */ /* 0x000fe20000000f00 */
[----:B------:R-:W-:Y:S01]  /*1840*/  @P5 FFMA.FTZ R5, R2, R13, +INF ;  /* 0x7f80000002055423 */ /* 0x000fe2000001000d */
[----:B------:R-:W-:-:S02]  /*1850*/  FSEL R14, R15, -INF , P0 ;  /* 0xff8000000f0e7808 */ /* 0x000fc40000000000 */
[----:B------:R-:W-:Y:S01]  /*1860*/  FSETP.NEU.AND P0, PT, R2, RZ, PT ;  /* 0x000000ff0200720b */ /* 0x000fe20003f0d000 */
[----:B------:R-:W-:Y:S01]  /*1870*/  FFMA.FTZ R7, R7, 0.69314718246459960938, R20 ;  /* 0x3f31721807077823 */ /* 0x000fe20000010014 */
[----:B------:R-:W-:Y:S01]  /*1880*/  FSEL R13, R12, -INF , P1 ;  /* 0xff8000000c0d7808 */ /* 0x000fe20000800000 */
[C---:B------:R-:W-:Y:S01]  /*1890*/  @P2 FFMA.FTZ R7, R3.reuse, R24, +INF ;  /* 0x7f80000003072423 */ /* 0x040fe20000010018 */
[----:B------:R-:W-:Y:S01]  /*18a0*/  FSETP.NEU.AND P1, PT, R3, RZ, PT ;  /* 0x000000ff0300720b */ /* 0x000fe20003f2d000 */
[----:B------:R-:W-:Y:S01]  /*18b0*/  FADD R14, R17, -R14 ;  /* 0x8000000e110e7221 */ /* 0x000fe20000000000 */
[----:B------:R-:W-:Y:S01]  /*18c0*/  FSEL R5, R5, -INF , P0 ;  /* 0xff80000005057808 */ /* 0x000fe20000000000 */
[----:B------:R-:W-:Y:S01]  /*18d0*/  FFMA R9, R0, R9, RZ ;  /* 0x0000000900097223 */ /* 0x000fe200000000ff */
[----:B------:R-:W-:Y:S01]  /*18e0*/  FSEL R0, R7, -INF , P1 ;  /* 0xff80000007007808 */ /* 0x000fe20000800000 */
[----:B------:R-:W-:Y:S01]  /*18f0*/  FADD R3, R13, -R14 ;  /* 0x8000000e0d037221 */ /* 0x000fe20000000000 */
[----:B------:R-:W-:Y:S01]  /*1900*/  FSEL R4, R4, -INF , P3 ;  /* 0xff80000004047808 */ /* 0x000fe20001800000 */
[----:B------:R-:W-:Y:S01]  /*1910*/  FADD R5, R16, -R5 ;  /* 0x8000000510057221 */ /* 0x000fe20000000000 */
[----:B------:R-:W-:Y:S01]  /*1920*/  FSEL R7, R10, -INF , P4 ;  /* 0xff8000000a077808 */ /* 0x000fe20002000000 */
[----:B------:R-:W-:Y:S01]  /*1930*/  FFMA R3, R8, R3, R9 ;  /* 0x0000000308037223 */ /* 0x000fe20000000009 */
[----:B------:R-:W-:Y:S01]  /*1940*/  FADD R0, R21, -R0 ;  /* 0x8000000015007221 */ /* 0x000fe20000000000 */
[----:B------:R-:W-:-:S03]  /*1950*/  FADD R5, R4, -R5 ;  /* 0x8000000504057221 */ /* 0x000fc60000000000 */
[----:B------:R-:W-:Y:S01]  /*1960*/  FADD R0, R7, -R0 ;  /* 0x8000000007007221 */ /* 0x000fe20000000000 */
[----:B------:R-:W-:-:S04]  /*1970*/  FFMA R18, R18, R5, R3 ;  /* 0x0000000512127223 */ /* 0x000fc80000000003 */
[----:B------:R-:W-:-:S05]  /*1980*/  FFMA R11, R11, R0, R18 ;  /* 0x000000000b0b7223 */ /* 0x000fca0000000012 */
[----:B------:R-:W0:Y:S02]  /*1990*/  SHFL.BFLY PT, R0, R11, 0x10, 0x1f ;  /* 0x0e001f000b007f89 */ /* 0x000e2400000e0000 */
[----:B0-----:R-:W-:-:S05]  /*19a0*/  FADD R0, R0, R11 ;  /* 0x0000000b00007221 */ /* 0x001fca0000000000 */
[----:B------:R-:W0:Y:S02]  /*19b0*/  SHFL.BFLY PT, R3, R0, 0x8, 0x1f ;  /* 0x0d001f0000037f89 */ /* 0x000e2400000e0000 */
[----:B0-----:R-:W-:-:S05]  /*19c0*/  FADD R3, R0, R3 ;  /* 0x0000000300037221 */ /* 0x001fca0000000000 */
[----:B------:R-:W0:Y:S02]  /*19d0*/  SHFL.BFLY PT, R2, R3, 0x4, 0x1f ;  /* 0x0c801f0003027f89 */ /* 0x000e2400000e0000 */
[----:B0-----:R-:W-:-:S05]  /*19e0*/  FADD R2, R3, R2 ;  /* 0x0000000203027221 */ /* 0x001fca0000000000 */
[----:B------:R-:W0:Y:S01]  /*19f0*/  SHFL.BFLY PT, R5, R2, 0x2, 0x1f ;  /* 0x0c401f0002057f89 */ /* 0x000e2200000e0000 */
[----:B------:R-:W1:Y:S01]  /*1a00*/  S2UR UR5, SR_CgaCtaId ;  /* 0x00000000000579c3 */ /* 0x000e620000008800 */
[----:B------:R-:W-:Y:S01]  /*1a10*/  LOP3.LUT P0, RZ, R23, 0x1f, RZ, 0xc0, !PT ;  /* 0x0000001f17ff7812 */ /* 0x000fe2000780c0ff */
[----:B0-----:R-:W-:-:S05]  /*1a20*/  FADD R5, R2, R5 ;  /* 0x0000000502057221 */ /* 0x001fca0000000000 */
[----:B------:R-:W0:Y:S01]  /*1a30*/  SHFL.BFLY PT, R4, R5, 0x1, 0x1f ;  /* 0x0c201f0005047f89 */ /* 0x000e2200000e0000 */
[----:B------:R-:W-:Y:S01]  /*1a40*/  UMOV UR4, 0x400 ;  /* 0x0000040000047882 */ /* 0x000fe20000000000 */
[----:B------:R-:W-:Y:S01]  /*1a50*/  SHF.R.U32.HI R0, RZ, 0x3, R23 ;  /* 0x00000003ff007819 */ /* 0x000fe20000011617 */
[----:B-1----:R-:W-:-:S03]  /*1a60*/  UPRMT UR4, UR5, 0x654, UR4 ;  /* 0x0000065405047896 */ /* 0x002fc60008000004 */
[----:B------:R-:W-:Y:S01]  /*1a70*/  LOP3.LUT R0, R0, 0x4, RZ, 0xc0, !PT ;  /* 0x0000000400007812 */ /* 0x000fe200078ec0ff */
[----:B0-----:R-:W-:-:S05]  /*1a80*/  FADD R7, R5, R4 ;  /* 0x0000000405077221 */ /* 0x001fca0000000000 */
[----:B------:R-:W-:Y:S01]  /*1a90*/  @!P0 STS [R0+UR4], R7 ;  /* 0x0000000700008988 */ /* 0x000fe20008000804 */
[----:B------:R-:W-:Y:S01]  /*1aa0*/  BAR.SYNC.DEFER_BLOCKING 0x0 ;  /* 0x0000000000007b1d */ /* 0x000fe20000010000 */
[C---:B------:R-:W-:Y:S02]  /*1ab0*/  ISETP.GE.AND P1, PT, R23.reuse, 0x2, PT ;  /* 0x000000021700780c */ /* 0x040fe40003f26270 */
[----:B------:R-:W-:-:S11]  /*1ac0*/  LEA R2, R23, UR4, 0x2 ;  /* 0x0000000417027c11 */ /* 0x000fd6000f8e10ff */
[----:B------:R-:W0:Y:S01]  /*1ad0*/  @!P1 LDS R6, [R2] ;  /* 0x0000000002069984 */ /* 0x000e220000000800 */
[----:B------:R-:W-:-:S04]  /*1ae0*/  LOP3.LUT R4, R23, 0x1, RZ, 0xc0, !PT ;  /* 0x0000000117047812 */ /* 0x000fc800078ec0ff */
[----:B------:R-:W-:-:S04]  /*1af0*/  ISETP.NE.U32.AND P0, PT, R4, 0x1, PT ;  /* 0x000000010400780c */ /* 0x000fc80003f05070 */
[----:B------:R-:W-:Y:S01]  /*1b00*/  ISETP.LT.AND P0, PT, R23, 0x2, P0 ;  /* 0x000000021700780c */ /* 0x000fe20000701270 */
[----:B0-----:R-:W0:Y:S02]  /*1b10*/  SHFL.BFLY PT, R3, R6, 0x1, 0x1f ;  /* 0x0c201f0006037f89 */ /* 0x001e2400000e0000 */
[----:B0-----:R-:W-:-:S10]  /*1b20*/  FADD R3, R6, R3 ;  /* 0x0000000306037221 */ /* 0x001fd40000000000 */
[----:B------:R0:W-:Y:S01]  /*1b30*/  @P0 STS [R2], R3 ;  /* 0x0000000302000388 */ /* 0x0001e20000000800 */
[----:B------:R-:W-:Y:S01]  /*1b40*/  BAR.SYNC.DEFER_BLOCKING 0x0 ;  /* 0x0000000000007b1d */ /* 0x000fe20000010000 */
[----:B------:R-:W-:-:S05]  /*1b50*/  ISETP.NE.AND P0, PT, R22, RZ, PT ;  /* 0x000000ff1600720c */ /* 0x000fca0003f05270 */
[----:B------:R-:W1:Y:S02]  /*1b60*/  LDS R4, [UR4] ;  /* 0x00000004ff047984 */ /* 0x000e640008000800 */
[----:B------:R-:W-:Y:S06]  /*1b70*/  BAR.SYNC.DEFER_BLOCKING 0x0 ;  /* 0x0000000000007b1d */ /* 0x000fec0000010000 */
[----:B0-----:R-:W-:Y:S05]  /*1b80*/  @P0 EXIT ;  /* 0x000000000000094d */ /* 0x001fea0003800000 */
[----:B------:R-:W0:Y:S01]  /*1b90*/  LDC.64 R2, c[0x0][0x210] ;  /* 0x00008400ff027b82 */ /* 0x000e220000000a00 */
[----:B-1----:R-:W-:-:S05]  /*1ba0*/  FMUL R5, R4, 0.25 ;  /* 0x3e80000004057820 */ /* 0x002fca0000400000 */
[----:B0-----:R-:W-:Y:S01]  /*1bb0*/  STG.E desc[UR6][R2.64], R5 ;  /* 0x0000000502007986 */ /* 0x001fe2000c101906 */
[----:B------:R-:W-:Y:S05]  /*1bc0*/  EXIT ;  /* 0x000000000000794d */ /* 0x000fea0003800000 */
.L_x_0:
[----:B------:R-:W-:-:S00]  /*1bd0*/  BRA `(.L_x_0) ;  /* 0xfffffffc00fc7947 */ /* 0x000fc0000383ffff */
[----:B------:R-:W-:-:S00]  /*1be0*/  NOP ;  /* 0x0000000000007918 */ /* 0x000fc00000000000 */
        /* <DEDUP_REMOVED lines=9> */
.L_x_1:


//--------------------- .nv.global.init           --------------------------
	.section	.nv.global.init,"aw",@progbits
.nv.global.init:
	.type		_$_str,@object
	.size		_$_str,(.L_0 - _$_str)
_$_str:
        /*0000*/ 	.byte	0x5f, 0x5f, 0x43, 0x55, 0x44, 0x41, 0x5f, 0x46, 0x54, 0x5a, 0x00
.L_0:


//--------------------- .nv.shared.triton_red_fused__log_softmax__softmax_add_div_log_mul_sub_sum_2 --------------------------
	.section	.nv.shared.triton_red_fused__log_softmax__softmax_add_div_log_mul_sub_sum_2,"aw",@nobits
	.sectionflags	@""
	.align	16
	.zero		1024


//--------------------- .nv.constant0.triton_red_fused__log_softmax__softmax_add_div_log_mul_sub_sum_2 --------------------------
	.section	.nv.constant0.triton_red_fused__log_softmax__softmax_add_div_log_mul_sub_sum_2,"a",@progbits
	.sectionflags	@""
	.align	4
.nv.constant0.triton_red_fused__log_softmax__softmax_add_div_log_mul_sub_sum_2:
	.zero		556
